	.headerflags	@"EF_CUDA_TEXMODE_UNIFIED EF_CUDA_64BIT_ADDRESS EF_CUDA_ACCELERATORS EF_CUDA_SM90 EF_CUDA_VIRTUAL_SM(EF_CUDA_SM90)"
	.elftype	@"ET_EXEC"


//--------------------- .nv.info                  --------------------------
	.section	.nv.info,"",@"SHT_CUDA_INFO"
	.align	4


	//----- nvinfo : EIATTR_REGCOUNT
	.align		4
        /*0000*/ 	.byte	0x04, 0x2f
        /*0002*/ 	.short	(.L_3 - .L_2)
	.align		4
.L_2:
        /*0004*/ 	.word	index@(triton_poi_fused__native_batch_norm_legit_no_training_relu_22)
        /*0008*/ 	.word	0x00000016


	//----- nvinfo : EIATTR_MIN_STACK_SIZE
	.align		4
.L_3:
        /*000c*/ 	.byte	0x04, 0x12
        /*000e*/ 	.short	(.L_5 - .L_4)
	.align		4
.L_4:
        /*0010*/ 	.word	index@(triton_poi_fused__native_batch_norm_legit_no_training_relu_22)
        /*0014*/ 	.word	0x00000000


	//----- nvinfo : EIATTR_FRAME_SIZE
	.align		4
.L_5:
        /*0018*/ 	.byte	0x04, 0x11
        /*001a*/ 	.short	(.L_7 - .L_6)
	.align		4
.L_6:
        /*001c*/ 	.word	index@(triton_poi_fused__native_batch_norm_legit_no_training_relu_22)
        /*0020*/ 	.word	0x00000000


	//----- nvinfo : EIATTR_MIN_STACK_SIZE
	.align		4
.L_7:
        /*0024*/ 	.byte	0x04, 0x12
        /*0026*/ 	.short	(.L_9 - .L_8)
	.align		4
.L_8:
        /*0028*/ 	.word	index@(triton_poi_fused__native_batch_norm_legit_no_training_relu_22)
        /*002c*/ 	.word	0x00000000
.L_9:


//--------------------- .nv.info.triton_poi_fused__native_batch_norm_legit_no_training_relu_22 --------------------------
	.section	.nv.info.triton_poi_fused__native_batch_norm_legit_no_training_relu_22,"",@"SHT_CUDA_INFO"
	.sectionflags	@""
	.align	4


	//----- nvinfo : EIATTR_CUDA_API_VERSION
	.align		4
        /*0000*/ 	.byte	0x04, 0x37
        /*0002*/ 	.short	(.L_11 - .L_10)
.L_10:
        /*0004*/ 	.word	0x0000007c


	//----- nvinfo : EIATTR_KPARAM_INFO
	.align		4
.L_11:
        /*0008*/ 	.byte	0x04, 0x17
        /*000a*/ 	.short	(.L_13 - .L_12)
.L_12:
        /*000c*/ 	.word	0x00000000
        /*0010*/ 	.short	0x0007
        /*0012*/ 	.short	0x0034
        /*0014*/ 	.byte	0x00, 0xf0, 0x11, 0x00


	//----- nvinfo : EIATTR_KPARAM_INFO
	.align		4
.L_13:
        /*0018*/ 	.byte	0x04, 0x17
        /*001a*/ 	.short	(.L_15 - .L_14)
.L_14:
        /*001c*/ 	.word	0x00000000
        /*0020*/ 	.short	0x0006
        /*0022*/ 	.short	0x0030
        /*0024*/ 	.byte	0x00, 0xf0, 0x11, 0x00


	//----- nvinfo : EIATTR_KPARAM_INFO
	.align		4
.L_15:
        /*0028*/ 	.byte	0x04, 0x17
        /*002a*/ 	.short	(.L_17 - .L_16)
.L_16:
        /*002c*/ 	.word	0x00000000
        /*0030*/ 	.short	0x0005
        /*0032*/ 	.short	0x0028
        /*0034*/ 	.byte	0x00, 0xf4, 0x21, 0x00


	//----- nvinfo : EIATTR_KPARAM_INFO
	.align		4
.L_17:
        /*0038*/ 	.byte	0x04, 0x17
        /*003a*/ 	.short	(.L_19 - .L_18)
.L_18:
        /*003c*/ 	.word	0x00000000
        /*0040*/ 	.short	0x0004
        /*0042*/ 	.short	0x0020
        /*0044*/ 	.byte	0x00, 0xf4, 0x21, 0x00


	//----- nvinfo : EIATTR_KPARAM_INFO
	.align		4
.L_19:
        /*0048*/ 	.byte	0x04, 0x17
        /*004a*/ 	.short	(.L_21 - .L_20)
.L_20:
        /*004c*/ 	.word	0x00000000
        /*0050*/ 	.short	0x0003
        /*0052*/ 	.short	0x0018
        /*0054*/ 	.byte	0x00, 0xf4, 0x21, 0x00


	//----- nvinfo : EIATTR_KPARAM_INFO
	.align		4
.L_21:
        /*0058*/ 	.byte	0x04, 0x17
        /*005a*/ 	.short	(.L_23 - .L_22)
.L_22:
        /*005c*/ 	.word	0x00000000
        /*0060*/ 	.short	0x0002
        /*0062*/ 	.short	0x0010
        /*0064*/ 	.byte	0x00, 0xf4, 0x21, 0x00


	//----- nvinfo : EIATTR_KPARAM_INFO
	.align		4
.L_23:
        /*0068*/ 	.byte	0x04, 0x17
        /*006a*/ 	.short	(.L_25 - .L_24)
.L_24:
        /*006c*/ 	.word	0x00000000
        /*0070*/ 	.short	0x0001
        /*0072*/ 	.short	0x0008
        /*0074*/ 	.byte	0x00, 0xf4, 0x21, 0x00


	//----- nvinfo : EIATTR_KPARAM_INFO
	.align		4
.L_25:
        /*0078*/ 	.byte	0x04, 0x17
        /*007a*/ 	.short	(.L_27 - .L_26)
.L_26:
        /*007c*/ 	.word	0x00000000
        /*0080*/ 	.short	0x0000
        /*0082*/ 	.short	0x0000
        /*0084*/ 	.byte	0x00, 0xf4, 0x21, 0x00


	//----- nvinfo : EIATTR_SPARSE_MMA_MASK
	.align		4
.L_27:
        /*0088*/ 	.byte	0x03, 0x50
        /*008a*/ 	.short	0x0000


	//----- nvinfo : EIATTR_MAXREG_COUNT
	.align		4
        /*008c*/ 	.byte	0x03, 0x1b
        /*008e*/ 	.short	0x00ff


	//----- nvinfo : EIATTR_EXIT_INSTR_OFFSETS
	.align		4
        /*0090*/ 	.byte	0x04, 0x1c
        /*0092*/ 	.short	(.L_29 - .L_28)


	//   ....[0]....
.L_28:
        /*0094*/ 	.word	0x00000590


	//   ....[1]....
        /*0098*/ 	.word	0x000005b0


	//----- nvinfo : EIATTR_REQNTID
	.align		4
.L_29:
        /*009c*/ 	.byte	0x04, 0x10
        /*009e*/ 	.short	(.L_31 - .L_30)
.L_30:
        /*00a0*/ 	.word	0x00000080
        /*00a4*/ 	.word	0x00000001
        /*00a8*/ 	.word	0x00000001


	//----- nvinfo : EIATTR_CBANK_PARAM_SIZE
	.align		4
.L_31:
        /*00ac*/ 	.byte	0x03, 0x19
        /*00ae*/ 	.short	0x0038


	//----- nvinfo : EIATTR_PARAM_CBANK
	.align		4
        /*00b0*/ 	.byte	0x04, 0x0a
        /*00b2*/ 	.short	(.L_33 - .L_32)
	.align		4
.L_32:
        /*00b4*/ 	.word	index@(.nv.constant0.triton_poi_fused__native_batch_norm_legit_no_training_relu_22)
        /*00b8*/ 	.short	0x0210
        /*00ba*/ 	.short	0x0038


	//----- nvinfo : EIATTR_SW_WAR
	.align		4
.L_33:
        /*00bc*/ 	.byte	0x04, 0x36
        /*00be*/ 	.short	(.L_35 - .L_34)
.L_34:
        /*00c0*/ 	.word	0x00000008
.L_35:


//--------------------- .nv.callgraph             --------------------------
	.section	.nv.callgraph,"",@"SHT_CUDA_CALLGRAPH"
	.align	4
	.sectionentsize	8
	.align		4
        /*0000*/ 	.word	0x00000000
	.align		4
        /*0004*/ 	.word	0xffffffff
	.align		4
        /*0008*/ 	.word	0x00000000
	.align		4
        /*000c*/ 	.word	0xfffffffe
	.align		4
        /*0010*/ 	.word	0x00000000
	.align		4
        /*0014*/ 	.word	0xfffffffd
	.align		4
        /*0018*/ 	.word	0x00000000
	.align		4
        /*001c*/ 	.word	0xfffffffc


//--------------------- .nv.constant4             --------------------------
	.section	.nv.constant4,"a",@progbits
	.align	8
	.align		8
.nv.constant4:
        /*0000*/ 	.dword	_$_str
	.align		8
        /*0008*/ 	.dword	_$_str_$_2


//--------------------- .text.triton_poi_fused__native_batch_norm_legit_no_training_relu_22 --------------------------
	.section	.text.triton_poi_fused__native_batch_norm_legit_no_training_relu_22,"ax",@progbits
	.sectionflags	@"SHF_BARRIERS=1"
	.align	128
        .global         triton_poi_fused__native_batch_norm_legit_no_training_relu_22
        .type           triton_poi_fused__native_batch_norm_legit_no_training_relu_22,@function
        .size           triton_poi_fused__native_batch_norm_legit_no_training_relu_22,(.L_x_1 - triton_poi_fused__native_batch_norm_legit_no_training_relu_22)
        .other          triton_poi_fused__native_batch_norm_legit_no_training_relu_22,@"STO_CUDA_ENTRY STV_DEFAULT"
triton_poi_fused__native_batch_norm_legit_no_training_relu_22:
.text.triton_poi_fused__native_batch_norm_legit_no_training_relu_22:
[----:B------:R-:W0:Y:S01]  /*0000*/  LDC R1, c[0x0][0x28] ;  /* 0x00000a00ff017b82 */ /* 0x000e220000000800 */
[----:B------:R-:W1:Y:S07]  /*0010*/  S2R R3, SR_CTAID.Y ;  /* 0x0000000000037919 */ /* 0x000e6e0000002600 */
[----:B------:R-:W2:Y:S01]  /*0020*/  LDC.64 R4, c[0x0][0x210] ;  /* 0x00008400ff047b82 */ /* 0x000ea20000000a00 */
[----:B------:R-:W-:Y:S01]  /*0030*/  ULDC.64 UR6, c[0x0][0x208] ;  /* 0x0000820000067ab9 */ /* 0x000fe20000000a00 */
[----:B------:R-:W3:Y:S01]  /*0040*/  S2R R2, SR_TID.X ;  /* 0x0000000000027919 */ /* 0x000ee20000002100 */
[----:B------:R-:W4:Y:S05]  /*0050*/  S2R R9, SR_CTAID.X ;  /* 0x0000000000097919 */ /* 0x000f2a0000002500 */
[----:B------:R-:W5:Y:S01]  /*0060*/  S2UR UR5, SR_CgaCtaId ;  /* 0x00000000000579c3 */ /* 0x000f620000008800 */
[----:B------:R-:W-:Y:S01]  /*0070*/  UMOV UR4, 0x400 ;  /* 0x0000040000047882 */ /* 0x000fe20000000000 */
[----:B------:R-:W-:-:S06]  /*0080*/  IMAD.MOV.U32 R19, RZ, RZ, RZ ;  /* 0x000000ffff137224 */ /* 0x000fcc00078e00ff */
[----:B------:R-:W2:Y:S08]  /*0090*/  LDC.64 R14, c[0x0][0x228] ;  /* 0x00008a00ff0e7b82 */ /* 0x000eb00000000a00 */
[----:B------:R-:W2:Y:S01]  /*00a0*/  LDC.64 R16, c[0x0][0x230] ;  /* 0x00008c00ff107b82 */ /* 0x000ea20000000a00 */
[----:B-1----:R-:W-:Y:S02]  /*00b0*/  IMAD.SHL.U32 R3, R3, 0x80, RZ ;  /* 0x0000008003037824 */ /* 0x002fe400078e00ff */
[----:B---3--:R-:W-:Y:S01]  /*00c0*/  IMAD.SHL.U32 R0, R2, 0x2, RZ ;  /* 0x0000000202007824 */ /* 0x008fe200078e00ff */
[----:B------:R-:W-:-:S04]  /*00d0*/  SHF.R.U32.HI R10, RZ, 0x6, R2 ;  /* 0x00000006ff0a7819 */ /* 0x000fc80000011602 */
[----:B------:R-:W-:Y:S01]  /*00e0*/  LOP3.LUT R6, R3, 0x7e, R0, 0xf8, !PT ;  /* 0x0000007e03067812 */ /* 0x000fe200078ef800 */
[----:B----4-:R-:W-:-:S03]  /*00f0*/  IMAD.SHL.U32 R0, R9, 0x2, RZ ;  /* 0x0000000209007824 */ /* 0x010fc600078e00ff */
[----:B------:R-:W-:-:S04]  /*0100*/  SHF.R.S32.HI R7, RZ, 0x1f, R6 ;  /* 0x0000001fff077819 */ /* 0x000fc80000011406 */
[----:B------:R-:W-:Y:S02]  /*0110*/  LEA.HI R8, R7, R6, RZ, 0x5 ;  /* 0x0000000607087211 */ /* 0x000fe400078f28ff */
[----:B------:R-:W-:Y:S02]  /*0120*/  SGXT.U32 R7, R10, 0x1 ;  /* 0x000000010a07781a */ /* 0x000fe40000000000 */
[C---:B------:R-:W-:Y:S01]  /*0130*/  LOP3.LUT R9, R8.reuse, 0xffffffe0, RZ, 0xc0, !PT ;  /* 0xffffffe008097812 */ /* 0x040fe200078ec0ff */
[----:B------:R-:W-:Y:S01]  /*0140*/  IMAD.SHL.U32 R8, R8, 0x40, RZ ;  /* 0x0000004008087824 */ /* 0x000fe200078e00ff */
[----:B------:R-:W-:-:S03]  /*0150*/  LOP3.LUT R7, R0, R7, RZ, 0xfc, !PT ;  /* 0x0000000700077212 */ /* 0x000fc600078efcff */
[----:B------:R-:W-:Y:S01]  /*0160*/  IMAD.IADD R10, R6, 0x1, -R9 ;  /* 0x00000001060a7824 */ /* 0x000fe200078e0a09 */
[----:B------:R-:W-:-:S03]  /*0170*/  ISETP.GE.AND P0, PT, R7, 0x40, PT ;  /* 0x000000400700780c */ /* 0x000fc60003f06270 */
[----:B------:R-:W-:Y:S01]  /*0180*/  IMAD R10, R7, 0x20, R10 ;  /* 0x00000020070a7824 */ /* 0x000fe200078e020a */
[----:B------:R-:W-:Y:S02]  /*0190*/  LOP3.LUT R7, R8, 0xfffff800, RZ, 0xc0, !PT ;  /* 0xfffff80008077812 */ /* 0x000fe400078ec0ff */
[----:B------:R-:W-:Y:S01]  /*01a0*/  ISETP.LT.AND P0, PT, R6, 0x80, !P0 ;  /* 0x000000800600780c */ /* 0x000fe20004701270 */
[----:B------:R-:W-:Y:S01]  /*01b0*/  IMAD.SHL.U32 R13, R2, 0x8, RZ ;  /* 0x00000008020d7824 */ /* 0x000fe200078e00ff */
[----:B------:R-:W-:Y:S01]  /*01c0*/  SHF.R.U32.HI R12, RZ, 0x3, R2 ;  /* 0x00000003ff0c7819 */ /* 0x000fe20000011602 */
[----:B------:R-:W-:Y:S01]  /*01d0*/  IMAD.IADD R7, R10, 0x1, R7 ;  /* 0x000000010a077824 */ /* 0x000fe200078e0207 */
[----:B-----5:R-:W-:Y:S01]  /*01e0*/  UPRMT UR4, UR5, 0x654, UR4 ;  /* 0x0000065405047896 */ /* 0x020fe20008000004 */
[----:B------:R-:W1:Y:S02]  /*01f0*/  LDC.64 R8, c[0x0][0x220] ;  /* 0x00008800ff087b82 */ /* 0x000e640000000a00 */
[----:B--2---:R-:W-:Y:S01]  /*0200*/  IMAD.WIDE R4, R7, 0x4, R4 ;  /* 0x0000000407047825 */ /* 0x004fe200078e0204 */
[----:B------:R-:W-:-:S06]  /*0210*/  CS2R R6, SRZ ;  /* 0x0000000000067805 */ /* 0x000fcc000001ff00 */
[----:B------:R2:W3:Y:S01]  /*0220*/  @P0 LDG.E.EL.64 R6, desc[UR6][R4.64] ;  /* 0x0000000604060981 */ /* 0x0004e2000c2e1b00 */
[----:B------:R-:W-:Y:S02]  /*0230*/  LOP3.LUT R12, R12, 0x8, RZ, 0xc0, !PT ;  /* 0x000000080c0c7812 */ /* 0x000fe400078ec0ff */
[----:B------:R-:W-:Y:S02]  /*0240*/  LOP3.LUT R13, R13, 0x3f8, RZ, 0xc0, !PT ;  /* 0x000003f80d0d7812 */ /* 0x000fe400078ec0ff */
[----:B------:R-:W-:Y:S02]  /*0250*/  LOP3.LUT R10, R3, 0x7f, R2, 0xf8, !PT ;  /* 0x0000007f030a7812 */ /* 0x000fe400078ef802 */
[----:B------:R-:W-:Y:S02]  /*0260*/  IADD3 R18, R13, UR4, R12 ;  /* 0x000000040d127c10 */ /* 0x000fe4000fffe00c */
[----:B------:R-:W-:Y:S02]  /*0270*/  SHF.R.S32.HI R3, RZ, 0x1f, R10 ;  /* 0x0000001fff037819 */ /* 0x000fe4000001140a */
[----:B------:R-:W-:-:S02]  /*0280*/  ISETP.GE.AND P0, PT, R10, 0x80, PT ;  /* 0x000000800a00780c */ /* 0x000fc40003f06270 */
[----:B------:R-:W-:-:S04]  /*0290*/  LEA.HI R3, R3, R10, RZ, 0x5 ;  /* 0x0000000a03037211 */ /* 0x000fc800078f28ff */
[----:B------:R-:W-:-:S05]  /*02a0*/  LOP3.LUT R11, R3, 0xffffffe0, RZ, 0xc0, !PT ;  /* 0xffffffe0030b7812 */ /* 0x000fca00078ec0ff */
[----:B--2---:R-:W-:Y:S02]  /*02b0*/  IMAD.IADD R5, R10, 0x1, -R11 ;  /* 0x000000010a057824 */ /* 0x004fe400078e0a0b */
[----:B------:R-:W2:Y:S02]  /*02c0*/  LDC.64 R10, c[0x0][0x218] ;  /* 0x00008600ff0a7b82 */ /* 0x000ea40000000a00 */
[----:B-1----:R-:W-:-:S04]  /*02d0*/  IMAD.WIDE R12, R5, 0x4, R8 ;  /* 0x00000004050c7825 */ /* 0x002fc800078e0208 */
[----:B------:R-:W-:Y:S01]  /*02e0*/  IMAD.MOV.U32 R4, RZ, RZ, RZ ;  /* 0x000000ffff047224 */ /* 0x000fe200078e00ff */
[----:B------:R-:W-:Y:S01]  /*02f0*/  CS2R R8, SRZ ;  /* 0x0000000000087805 */ /* 0x000fe2000001ff00 */
[C---:B--2---:R-:W-:Y:S01]  /*0300*/  IMAD.WIDE R10, R5.reuse, 0x4, R10 ;  /* 0x00000004050a7825 */ /* 0x044fe200078e020a */
[----:B---3--:R1:W-:Y:S01]  /*0310*/  STS.64 [R18], R6 ;  /* 0x0000000612007388 */ /* 0x0083e20000000a00 */
[----:B------:R-:W-:Y:S06]  /*0320*/  BAR.SYNC.DEFER_BLOCKING 0x0 ;  /* 0x0000000000007b1d */ /* 0x000fec0000010000 */
[----:B------:R-:W2:Y:S01]  /*0330*/  @!P0 LDG.E.EL R19, desc[UR6][R12.64] ;  /* 0x000000060c138981 */ /* 0x000ea2000c2e1900 */
[----:B01----:R-:W-:-:S03]  /*0340*/  IMAD.WIDE R6, R5, 0x4, R14 ;  /* 0x0000000405067825 */ /* 0x003fc600078e020e */
[----:B------:R-:W3:Y:S01]  /*0350*/  @!P0 LDG.E.EL R4, desc[UR6][R10.64] ;  /* 0x000000060a048981 */ /* 0x000ee2000c2e1900 */
[----:B------:R-:W-:-:S03]  /*0360*/  IMAD.WIDE R14, R5, 0x4, R16 ;  /* 0x00000004050e7825 */ /* 0x000fc600078e0210 */
[----:B------:R0:W4:Y:S04]  /*0370*/  @!P0 LDG.E.EL R9, desc[UR6][R6.64] ;  /* 0x0000000606098981 */ /* 0x000128000c2e1900 */
[----:B------:R1:W4:Y:S01]  /*0380*/  @!P0 LDG.E.EL R8, desc[UR6][R14.64] ;  /* 0x000000060e088981 */ /* 0x000322000c2e1900 */
[----:B------:R-:W-:Y:S01]  /*0390*/  LOP3.LUT R2, R2, 0x7f, RZ, 0xc0, !PT ;  /* 0x0000007f02027812 */ /* 0x000fe200078ec0ff */
[----:B------:R-:W-:Y:S01]  /*03a0*/  IMAD.SHL.U32 R3, R3, 0x100, RZ ;  /* 0x0000010003037824 */ /* 0x000fe200078e00ff */
[----:B------:R-:W-:Y:S01]  /*03b0*/  ISETP.LT.AND P0, PT, R0, 0x40, !P0 ;  /* 0x000000400000780c */ /* 0x000fe20004701270 */
[----:B------:R-:W-:Y:S01]  /*03c0*/  IMAD R5, R5, 0x40, R0 ;  /* 0x0000004005057824 */ /* 0x000fe200078e0200 */
[----:B------:R-:W-:Y:S01]  /*03d0*/  LEA R2, R2, UR4, 0x2 ;  /* 0x0000000402027c11 */ /* 0x000fe2000f8e10ff */
[----:B0-----:R-:W0:Y:S04]  /*03e0*/  LDC.64 R6, c[0x0][0x238] ;  /* 0x00008e00ff067b82 */ /* 0x001e280000000a00 */
[----:B------:R-:W3:Y:S01]  /*03f0*/  LDS R11, [R2] ;  /* 0x00000000020b7984 */ /* 0x000ee20000000800 */
[----:B-1----:R-:W-:-:S03]  /*0400*/  IMAD.MOV.U32 R15, RZ, RZ, 0x3e800000 ;  /* 0x3e800000ff0f7424 */ /* 0x002fc600078e00ff */
[----:B------:R1:W5:Y:S02]  /*0410*/  LDS R13, [R2+0x208] ;  /* 0x00020800020d7984 */ /* 0x0003640000000800 */
[----:B-1----:R-:W-:-:S05]  /*0420*/  LOP3.LUT R2, R3, 0xffffe000, RZ, 0xc0, !PT ;  /* 0xffffe00003027812 */ /* 0x002fca00078ec0ff */
[----:B------:R-:W-:-:S04]  /*0430*/  IMAD.IADD R5, R5, 0x1, R2 ;  /* 0x0000000105057824 */ /* 0x000fc800078e0202 */
[----:B0-----:R-:W-:-:S04]  /*0440*/  IMAD.WIDE R6, R5, 0x4, R6 ;  /* 0x0000000405067825 */ /* 0x001fc800078e0206 */
[----:B--2---:R-:W-:-:S04]  /*0450*/  FADD R19, R19, 9.9999997473787516356e-06 ;  /* 0x3727c5ac13137421 */ /* 0x004fc80000000000 */
[----:B------:R-:W0:Y:S01]  /*0460*/  MUFU.SQRT R12, R19 ;  /* 0x00000013000c7308 */ /* 0x000e220000002000 */
[--C-:B---3--:R-:W-:Y:S01]  /*0470*/  FADD R11, R11, -R4.reuse ;  /* 0x800000040b0b7221 */ /* 0x108fe20000000000 */
[----:B-----5:R-:W-:Y:S01]  /*0480*/  FADD R13, R13, -R4 ;  /* 0x800000040d0d7221 */ /* 0x020fe20000000000 */
[C---:B0-----:R-:W-:Y:S02]  /*0490*/  FSETP.GT.AND P1, PT, R12.reuse, 8.50705917302346158658e+37, PT ;  /* 0x7e8000000c00780b */ /* 0x041fe40003f24000 */
[----:B------:R-:W-:Y:S02]  /*04a0*/  FSETP.GEU.AND P2, PT, R12, 1.175494350822287508e-38, PT ;  /* 0x008000000c00780b */ /* 0x000fe40003f4e000 */
[----:B------:R-:W-:-:S09]  /*04b0*/  FSEL R15, R15, 1, P1 ;  /* 0x3f8000000f0f7808 */ /* 0x000fd20000800000 */
[----:B------:R-:W-:Y:S02]  /*04c0*/  @P1 FMUL R12, R12, 0.25 ;  /* 0x3e8000000c0c1820 */ /* 0x000fe40000400000 */
[----:B------:R-:W-:Y:S02]  /*04d0*/  @!P2 FMUL R15, R15, 16777216 ;  /* 0x4b8000000f0fa820 */ /* 0x000fe40000400000 */
[----:B------:R-:W-:-:S06]  /*04e0*/  @!P2 FMUL R12, R12, 16777216 ;  /* 0x4b8000000c0ca820 */ /* 0x000fcc0000400000 */
[----:B------:R-:W0:Y:S02]  /*04f0*/  MUFU.RCP R12, R12 ;  /* 0x0000000c000c7308 */ /* 0x000e240000001000 */
[----:B0-----:R-:W-:-:S04]  /*0500*/  FMUL R10, R12, R15 ;  /* 0x0000000f0c0a7220 */ /* 0x001fc80000400000 */
[-C--:B------:R-:W-:Y:S01]  /*0510*/  FMUL R11, R11, R10.reuse ;  /* 0x0000000a0b0b7220 */ /* 0x080fe20000400000 */
[----:B------:R-:W-:-:S03]  /*0520*/  FMUL R13, R13, R10 ;  /* 0x0000000a0d0d7220 */ /* 0x000fc60000400000 */
[-CC-:B----4-:R-:W-:Y:S01]  /*0530*/  FFMA R11, R11, R9.reuse, R8.reuse ;  /* 0x000000090b0b7223 */ /* 0x190fe20000000008 */
[----:B------:R-:W-:-:S04]  /*0540*/  FFMA R13, R13, R9, R8 ;  /* 0x000000090d0d7223 */ /* 0x000fc80000000008 */
[----:B------:R-:W-:Y:S02]  /*0550*/  FSETP.GEU.AND P1, PT, R11, RZ, PT ;  /* 0x000000ff0b00720b */ /* 0x000fe40003f2e000 */
[----:B------:R-:W-:Y:S02]  /*0560*/  FSETP.GEU.AND P2, PT, R13, RZ, PT ;  /* 0x000000ff0d00720b */ /* 0x000fe40003f4e000 */
[----:B------:R-:W-:Y:S02]  /*0570*/  FSEL R12, R11, RZ, P1 ;  /* 0x000000ff0b0c7208 */ /* 0x000fe40000800000 */
[----:B------:R-:W-:Y:S01]  /*0580*/  FSEL R13, R13, RZ, P2 ;  /* 0x000000ff0d0d7208 */ /* 0x000fe20001000000 */
[----:B------:R-:W-:Y:S08]  /*0590*/  @!P0 EXIT ;  /* 0x000000000000894d */ /* 0x000ff00003800000 */
[----:B------:R-:W-:Y:S01]  /*05a0*/  STG.E.64 desc[UR6][R6.64], R12 ;  /* 0x0000000c06007986 */ /* 0x000fe2000c101b06 */
[----:B------:R-:W-:Y:S05]  /*05b0*/  EXIT ;  /* 0x000000000000794d */ /* 0x000fea0003800000 */
.L_x_0:
[----:B------:R-:W-:-:S00]  /*05c0*/  BRA `(.L_x_0) ;  /* 0xfffffffc00fc7947 */ /* 0x000fc0000383ffff */
[----:B------:R-:W-:-:S00]  /*05d0*/  NOP ;  /* 0x0000000000007918 */ /* 0x000fc00000000000 */
        /* <DEDUP_REMOVED lines=10> */
.L_x_1:


//--------------------- .nv.global.init           --------------------------
	.section	.nv.global.init,"aw",@progbits
.nv.global.init:
	.type		_$_str,@object
	.size		_$_str,(_$_str_$_2 - _$_str)
_$_str:
        /*0000*/ 	.byte	0x5f, 0x5f, 0x43, 0x55, 0x44, 0x41, 0x5f, 0x46, 0x54, 0x5a, 0x00
	.type		_$_str_$_2,@object
	.size		_$_str_$_2,(.L_1 - _$_str_$_2)
_$_str_$_2:
        /*000b*/ 	.byte	0x5f, 0x5f, 0x43, 0x55, 0x44, 0x41, 0x5f, 0x50, 0x52, 0x45, 0x43, 0x5f, 0x53, 0x51, 0x52, 0x54
        /*001b*/ 	.byte	0x00
.L_1:


//--------------------- .nv.shared.triton_poi_fused__native_batch_norm_legit_no_training_relu_22 --------------------------
	.section	.nv.shared.triton_poi_fused__native_batch_norm_legit_no_training_relu_22,"aw",@nobits
	.sectionflags	@""
	.align	16
	.zero		1024


//--------------------- .nv.constant0.triton_poi_fused__native_batch_norm_legit_no_training_relu_22 --------------------------
	.section	.nv.constant0.triton_poi_fused__native_batch_norm_legit_no_training_relu_22,"a",@progbits
	.sectionflags	@""
	.align	4
.nv.constant0.triton_poi_fused__native_batch_norm_legit_no_training_relu_22:
	.zero		584
